//
// Generated by NVIDIA NVVM Compiler
//
// Compiler Build ID: CL-36424714
// Cuda compilation tools, release 13.0, V13.0.88
// Based on NVVM 20.0.0
//

.version 9.0
.target sm_100
.address_size 64

	// .globl	_Z16smem_cuda_matmalPfPKfS1_llllllllll
.extern .shared .align 16 .b8 ab_shared[];

.visible .entry _Z16smem_cuda_matmalPfPKfS1_llllllllll(
	.param .u64 .ptr .align 1 _Z16smem_cuda_matmalPfPKfS1_llllllllll_param_0,
	.param .u64 .ptr .align 1 _Z16smem_cuda_matmalPfPKfS1_llllllllll_param_1,
	.param .u64 .ptr .align 1 _Z16smem_cuda_matmalPfPKfS1_llllllllll_param_2,
	.param .u64 _Z16smem_cuda_matmalPfPKfS1_llllllllll_param_3,
	.param .u64 _Z16smem_cuda_matmalPfPKfS1_llllllllll_param_4,
	.param .u64 _Z16smem_cuda_matmalPfPKfS1_llllllllll_param_5,
	.param .u64 _Z16smem_cuda_matmalPfPKfS1_llllllllll_param_6,
	.param .u64 _Z16smem_cuda_matmalPfPKfS1_llllllllll_param_7,
	.param .u64 _Z16smem_cuda_matmalPfPKfS1_llllllllll_param_8,
	.param .u64 _Z16smem_cuda_matmalPfPKfS1_llllllllll_param_9,
	.param .u64 _Z16smem_cuda_matmalPfPKfS1_llllllllll_param_10,
	.param .u64 _Z16smem_cuda_matmalPfPKfS1_llllllllll_param_11,
	.param .u64 _Z16smem_cuda_matmalPfPKfS1_llllllllll_param_12
)
{
	.reg .pred 	%p<18>;
	.reg .b32 	%r<70>;
	.reg .b32 	%f<39>;
	.reg .b64 	%rd<49>;

	ld.param.u64 	%rd18, [_Z16smem_cuda_matmalPfPKfS1_llllllllll_param_3];
	ld.param.u64 	%rd19, [_Z16smem_cuda_matmalPfPKfS1_llllllllll_param_4];
	ld.param.u64 	%rd20, [_Z16smem_cuda_matmalPfPKfS1_llllllllll_param_5];
	ld.param.u64 	%rd22, [_Z16smem_cuda_matmalPfPKfS1_llllllllll_param_7];
	ld.param.u64 	%rd27, [_Z16smem_cuda_matmalPfPKfS1_llllllllll_param_12];
	mov.u32 	%r27, %ctaid.y;
	mov.u32 	%r28, %ntid.y;
	mov.u32 	%r1, %tid.y;
	mad.lo.s32 	%r2, %r27, %r28, %r1;
	mov.u32 	%r29, %ctaid.x;
	mov.u32 	%r30, %ntid.x;
	mov.u32 	%r3, %tid.x;
	mad.lo.s32 	%r4, %r29, %r30, %r3;
	cvt.u32.u64 	%r5, %rd27;
	setp.lt.s64 	%p1, %rd20, 1;
	mov.f32 	%f37, 0f00000000;
	@%p1 bra 	$L__BB0_15;
	ld.param.u64 	%rd45, [_Z16smem_cuda_matmalPfPKfS1_llllllllll_param_9];
	ld.param.u64 	%rd43, [_Z16smem_cuda_matmalPfPKfS1_llllllllll_param_6];
	ld.param.u64 	%rd42, [_Z16smem_cuda_matmalPfPKfS1_llllllllll_param_2];
	ld.param.u64 	%rd41, [_Z16smem_cuda_matmalPfPKfS1_llllllllll_param_1];
	mul.lo.s32 	%r33, %r5, %r5;
	shl.b32 	%r34, %r33, 2;
	mov.u32 	%r35, ab_shared;
	add.s32 	%r6, %r35, %r34;
	mad.lo.s32 	%r36, %r1, %r5, %r3;
	shl.b32 	%r37, %r36, 2;
	add.s32 	%r7, %r35, %r37;
	add.s32 	%r8, %r6, %r37;
	cvt.u64.u32 	%rd1, %r2;
	mul.lo.s64 	%rd2, %rd43, %rd1;
	cvt.s64.s32 	%rd3, %r4;
	mul.lo.s64 	%rd4, %rd45, %rd3;
	and.b64  	%rd5, %rd27, 3;
	and.b64  	%rd6, %rd27, 9223372036854775804;
	shl.b32 	%r38, %r3, 2;
	add.s32 	%r39, %r38, %r34;
	add.s32 	%r9, %r35, %r39;
	add.s32 	%r40, %r3, %r33;
	shl.b32 	%r41, %r40, 2;
	mad.lo.s32 	%r42, %r5, 12, %r41;
	add.s32 	%r10, %r35, %r42;
	shl.b32 	%r11, %r5, 2;
	cvta.to.global.u64 	%rd7, %rd41;
	cvta.to.global.u64 	%rd8, %rd42;
	mov.f32 	%f37, 0f00000000;
	mov.b32 	%r64, 0;
$L__BB0_2:
	setp.le.s64 	%p2, %rd18, %rd1;
	mov.b32 	%r43, 0;
	st.shared.u32 	[%r7], %r43;
	st.shared.u32 	[%r8], %r43;
	add.s32 	%r45, %r64, %r3;
	cvt.s64.s32 	%rd9, %r45;
	setp.le.s64 	%p3, %rd20, %rd9;
	or.pred  	%p4, %p2, %p3;
	@%p4 bra 	$L__BB0_4;
	mad.lo.s64 	%rd28, %rd22, %rd9, %rd2;
	shl.b64 	%rd29, %rd28, 2;
	add.s64 	%rd30, %rd7, %rd29;
	ld.global.f32 	%f13, [%rd30];
	st.shared.f32 	[%r7], %f13;
$L__BB0_4:
	setp.le.s64 	%p5, %rd19, %rd3;
	add.s32 	%r47, %r64, %r1;
	cvt.s64.s32 	%rd10, %r47;
	setp.le.s64 	%p6, %rd20, %rd10;
	or.pred  	%p7, %p5, %p6;
	@%p7 bra 	$L__BB0_6;
	ld.param.u64 	%rd44, [_Z16smem_cuda_matmalPfPKfS1_llllllllll_param_8];
	mad.lo.s64 	%rd31, %rd44, %rd10, %rd4;
	shl.b64 	%rd32, %rd31, 2;
	add.s64 	%rd33, %rd8, %rd32;
	ld.global.f32 	%f14, [%rd33];
	st.shared.f32 	[%r8], %f14;
$L__BB0_6:
	setp.lt.s64 	%p8, %rd27, 1;
	bar.sync 	0;
	@%p8 bra 	$L__BB0_14;
	setp.lt.u64 	%p9, %rd27, 4;
	mov.b32 	%r69, 0;
	@%p9 bra 	$L__BB0_10;
	mul.lo.s32 	%r50, %r1, %r5;
	shl.b32 	%r51, %r50, 2;
	mov.u32 	%r52, ab_shared;
	add.s32 	%r53, %r51, %r52;
	add.s32 	%r65, %r53, 8;
	mov.b32 	%r69, 0;
	mov.u32 	%r66, %r10;
	mov.u32 	%r67, %r9;
	mov.u64 	%rd48, %rd6;
$L__BB0_9:
	ld.shared.f32 	%f16, [%r65+-8];
	ld.shared.f32 	%f17, [%r67];
	fma.rn.f32 	%f18, %f16, %f17, %f37;
	ld.shared.f32 	%f19, [%r65+-4];
	add.s32 	%r54, %r67, %r11;
	ld.shared.f32 	%f20, [%r54];
	fma.rn.f32 	%f21, %f19, %f20, %f18;
	ld.shared.f32 	%f22, [%r65];
	shl.b32 	%r55, %r5, 3;
	add.s32 	%r56, %r67, %r55;
	ld.shared.f32 	%f23, [%r56];
	fma.rn.f32 	%f24, %f22, %f23, %f21;
	ld.shared.f32 	%f25, [%r65+4];
	ld.shared.f32 	%f26, [%r66];
	fma.rn.f32 	%f37, %f25, %f26, %f24;
	add.s32 	%r69, %r69, 4;
	add.s64 	%rd48, %rd48, -4;
	shl.b32 	%r57, %r5, 4;
	add.s32 	%r67, %r67, %r57;
	add.s32 	%r66, %r66, %r57;
	add.s32 	%r65, %r65, 16;
	setp.ne.s64 	%p10, %rd48, 0;
	@%p10 bra 	$L__BB0_9;
$L__BB0_10:
	setp.eq.s64 	%p11, %rd5, 0;
	@%p11 bra 	$L__BB0_14;
	setp.eq.s64 	%p12, %rd5, 1;
	mad.lo.s32 	%r58, %r1, %r5, %r69;
	shl.b32 	%r59, %r58, 2;
	mov.u32 	%r60, ab_shared;
	add.s32 	%r23, %r60, %r59;
	ld.shared.f32 	%f27, [%r23];
	mad.lo.s32 	%r61, %r69, %r5, %r3;
	shl.b32 	%r62, %r61, 2;
	add.s32 	%r24, %r6, %r62;
	ld.shared.f32 	%f28, [%r24];
	fma.rn.f32 	%f37, %f27, %f28, %f37;
	@%p12 bra 	$L__BB0_14;
	setp.eq.s64 	%p13, %rd5, 2;
	ld.shared.f32 	%f29, [%r23+4];
	add.s32 	%r25, %r24, %r11;
	ld.shared.f32 	%f30, [%r25];
	fma.rn.f32 	%f37, %f29, %f30, %f37;
	@%p13 bra 	$L__BB0_14;
	ld.shared.f32 	%f31, [%r23+8];
	add.s32 	%r63, %r25, %r11;
	ld.shared.f32 	%f32, [%r63];
	fma.rn.f32 	%f37, %f31, %f32, %f37;
$L__BB0_14:
	bar.sync 	0;
	add.s32 	%r64, %r64, %r5;
	cvt.s64.s32 	%rd34, %r64;
	setp.gt.s64 	%p14, %rd20, %rd34;
	@%p14 bra 	$L__BB0_2;
$L__BB0_15:
	cvt.u64.u32 	%rd13, %r2;
	setp.le.s64 	%p15, %rd18, %rd13;
	cvt.s64.s32 	%rd14, %r4;
	setp.le.s64 	%p16, %rd19, %rd14;
	or.pred  	%p17, %p15, %p16;
	@%p17 bra 	$L__BB0_17;
	ld.param.u64 	%rd47, [_Z16smem_cuda_matmalPfPKfS1_llllllllll_param_11];
	ld.param.u64 	%rd46, [_Z16smem_cuda_matmalPfPKfS1_llllllllll_param_10];
	ld.param.u64 	%rd40, [_Z16smem_cuda_matmalPfPKfS1_llllllllll_param_0];
	mul.lo.s64 	%rd35, %rd46, %rd13;
	mad.lo.s64 	%rd36, %rd47, %rd14, %rd35;
	cvta.to.global.u64 	%rd37, %rd40;
	shl.b64 	%rd38, %rd36, 2;
	add.s64 	%rd39, %rd37, %rd38;
	st.global.f32 	[%rd39], %f37;
$L__BB0_17:
	ret;

}


// ===== COMPILED SASS (sm_100) =====

	.target	sm_100

	.elftype	@"ET_EXEC"


//--------------------- .note.nv.tkinfo           --------------------------
	.section	.note.nv.tkinfo,"",@"SHT_NOTE"
	.sectionflags	@"SHF_NOTE_NV_TKINFO"
	.tkinfo
        /*0018*/ 	.word	0x00000002
        /*0030*/ 	.string	""
        /*0030*/ 	.string	"ptxas"
        /*0030*/ 	.string	"Cuda compilation tools, release 13.0, V13.0.88"
        /*0030*/ 	.string	"Build cuda_13.0.r13.0/compiler.36424714_0"
        /*0030*/ 	.string	"-arch sm_100 -m 64 "



//--------------------- .note.nv.cuinfo           --------------------------
	.section	.note.nv.cuinfo,"",@"SHT_NOTE"
	.sectionflags	@"SHF_NOTE_NV_CUINFO"
        /*0018*/ 	.short	0x0002
        /*001a*/ 	.short	0x0064
        /*001c*/ 	.short	0x0082
	.zero		2


//--------------------- .nv.info                  --------------------------
	.section	.nv.info,"",@"SHT_CUDA_INFO"
	.align	4


	//----- nvinfo : EIATTR_REGCOUNT
	.align		4
        /*0000*/ 	.byte	0x04, 0x2f
        /*0002*/ 	.short	(.L_1 - .L_0)
	.align		4
.L_0:
        /*0004*/ 	.word	index@(_Z16smem_cuda_matmalPfPKfS1_llllllllll)
        /*0008*/ 	.word	0x0000001f


	//----- nvinfo : EIATTR_FRAME_SIZE
	.align		4
.L_1:
        /*000c*/ 	.byte	0x04, 0x11
        /*000e*/ 	.short	(.L_3 - .L_2)
	.align		4
.L_2:
        /*0010*/ 	.word	index@(_Z16smem_cuda_matmalPfPKfS1_llllllllll)
        /*0014*/ 	.word	0x00000000


	//----- nvinfo : EIATTR_MIN_STACK_SIZE
	.align		4
.L_3:
        /*0018*/ 	.byte	0x04, 0x12
        /*001a*/ 	.short	(.L_5 - .L_4)
	.align		4
.L_4:
        /*001c*/ 	.word	index@(_Z16smem_cuda_matmalPfPKfS1_llllllllll)
        /*0020*/ 	.word	0x00000000
.L_5:


//--------------------- .nv.compat                --------------------------
	.section	.nv.compat,"",@"SHT_CUDA_COMPAT_INFO"
	.align	4
        /*0000*/ 	.byte	0x02, 0x09, 0x00, 0x00, 0x02, 0x02, 0x01, 0x00, 0x02, 0x05, 0x05, 0x00, 0x03, 0x07, 0x01, 0x01
        /*0010*/ 	.byte	0x02, 0x03, 0x00, 0x00, 0x02, 0x06, 0x01, 0x00, 0x04, 0x0b, 0x08, 0x00, 0x09, 0x00, 0x00, 0x00
        /*0020*/ 	.byte	0x00, 0x00, 0x00, 0x00


//--------------------- .nv.info._Z16smem_cuda_matmalPfPKfS1_llllllllll --------------------------
	.section	.nv.info._Z16smem_cuda_matmalPfPKfS1_llllllllll,"",@"SHT_CUDA_INFO"
	.sectionflags	@""
	.align	4


	//----- nvinfo : EIATTR_CUDA_API_VERSION
	.align		4
        /*0000*/ 	.byte	0x04, 0x37
        /*0002*/ 	.short	(.L_7 - .L_6)
.L_6:
        /*0004*/ 	.word	0x00000082


	//----- nvinfo : EIATTR_KPARAM_INFO
	.align		4
.L_7:
        /*0008*/ 	.byte	0x04, 0x17
        /*000a*/ 	.short	(.L_9 - .L_8)
.L_8:
        /*000c*/ 	.word	0x00000000
        /*0010*/ 	.short	0x000c
        /*0012*/ 	.short	0x0060
        /*0014*/ 	.byte	0x00, 0xf0, 0x21, 0x00


	//----- nvinfo : EIATTR_KPARAM_INFO
	.align		4
.L_9:
        /*0018*/ 	.byte	0x04, 0x17
        /*001a*/ 	.short	(.L_11 - .L_10)
.L_10:
        /*001c*/ 	.word	0x00000000
        /*0020*/ 	.short	0x000b
        /*0022*/ 	.short	0x0058
        /*0024*/ 	.byte	0x00, 0xf0, 0x21, 0x00


	//----- nvinfo : EIATTR_KPARAM_INFO
	.align		4
.L_11:
        /*0028*/ 	.byte	0x04, 0x17
        /*002a*/ 	.short	(.L_13 - .L_12)
.L_12:
        /*002c*/ 	.word	0x00000000
        /*0030*/ 	.short	0x000a
        /*0032*/ 	.short	0x0050
        /*0034*/ 	.byte	0x00, 0xf0, 0x21, 0x00


	//----- nvinfo : EIATTR_KPARAM_INFO
	.align		4
.L_13:
        /*0038*/ 	.byte	0x04, 0x17
        /*003a*/ 	.short	(.L_15 - .L_14)
.L_14:
        /*003c*/ 	.word	0x00000000
        /*0040*/ 	.short	0x0009
        /*0042*/ 	.short	0x0048
        /*0044*/ 	.byte	0x00, 0xf0, 0x21, 0x00


	//----- nvinfo : EIATTR_KPARAM_INFO
	.align		4
.L_15:
        /*0048*/ 	.byte	0x04, 0x17
        /*004a*/ 	.short	(.L_17 - .L_16)
.L_16:
        /*004c*/ 	.word	0x00000000
        /*0050*/ 	.short	0x0008
        /*0052*/ 	.short	0x0040
        /*0054*/ 	.byte	0x00, 0xf0, 0x21, 0x00


	//----- nvinfo : EIATTR_KPARAM_INFO
	.align		4
.L_17:
        /*0058*/ 	.byte	0x04, 0x17
        /*005a*/ 	.short	(.L_19 - .L_18)
.L_18:
        /*005c*/ 	.word	0x00000000
        /*0060*/ 	.short	0x0007
        /*0062*/ 	.short	0x0038
        /*0064*/ 	.byte	0x00, 0xf0, 0x21, 0x00


	//----- nvinfo : EIATTR_KPARAM_INFO
	.align		4
.L_19:
        /*0068*/ 	.byte	0x04, 0x17
        /*006a*/ 	.short	(.L_21 - .L_20)
.L_20:
        /*006c*/ 	.word	0x00000000
        /*0070*/ 	.short	0x0006
        /*0072*/ 	.short	0x0030
        /*0074*/ 	.byte	0x00, 0xf0, 0x21, 0x00


	//----- nvinfo : EIATTR_KPARAM_INFO
	.align		4
.L_21:
        /*0078*/ 	.byte	0x04, 0x17
        /*007a*/ 	.short	(.L_23 - .L_22)
.L_22:
        /*007c*/ 	.word	0x00000000
        /*0080*/ 	.short	0x0005
        /*0082*/ 	.short	0x0028
        /*0084*/ 	.byte	0x00, 0xf0, 0x21, 0x00


	//----- nvinfo : EIATTR_KPARAM_INFO
	.align		4
.L_23:
        /*0088*/ 	.byte	0x04, 0x17
        /*008a*/ 	.short	(.L_25 - .L_24)
.L_24:
        /*008c*/ 	.word	0x00000000
        /*0090*/ 	.short	0x0004
        /*0092*/ 	.short	0x0020
        /*0094*/ 	.byte	0x00, 0xf0, 0x21, 0x00


	//----- nvinfo : EIATTR_KPARAM_INFO
	.align		4
.L_25:
        /*0098*/ 	.byte	0x04, 0x17
        /*009a*/ 	.short	(.L_27 - .L_26)
.L_26:
        /*009c*/ 	.word	0x00000000
        /*00a0*/ 	.short	0x0003
        /*00a2*/ 	.short	0x0018
        /*00a4*/ 	.byte	0x00, 0xf0, 0x21, 0x00


	//----- nvinfo : EIATTR_KPARAM_INFO
	.align		4
.L_27:
        /*00a8*/ 	.byte	0x04, 0x17
        /*00aa*/ 	.short	(.L_29 - .L_28)
.L_28:
        /*00ac*/ 	.word	0x00000000
        /*00b0*/ 	.short	0x0002
        /*00b2*/ 	.short	0x0010
        /*00b4*/ 	.byte	0x00, 0xf5, 0x21, 0x00


	//----- nvinfo : EIATTR_KPARAM_INFO
	.align		4
.L_29:
        /*00b8*/ 	.byte	0x04, 0x17
        /*00ba*/ 	.short	(.L_31 - .L_30)
.L_30:
        /*00bc*/ 	.word	0x00000000
        /*00c0*/ 	.short	0x0001
        /*00c2*/ 	.short	0x0008
        /*00c4*/ 	.byte	0x00, 0xf5, 0x21, 0x00


	//----- nvinfo : EIATTR_KPARAM_INFO
	.align		4
.L_31:
        /*00c8*/ 	.byte	0x04, 0x17
        /*00ca*/ 	.short	(.L_33 - .L_32)
.L_32:
        /*00cc*/ 	.word	0x00000000
        /*00d0*/ 	.short	0x0000
        /*00d2*/ 	.short	0x0000
        /*00d4*/ 	.byte	0x00, 0xf5, 0x21, 0x00


	//----- nvinfo : EIATTR_SPARSE_MMA_MASK
	.align		4
.L_33:
        /*00d8*/ 	.byte	0x03, 0x50
        /*00da*/ 	.short	0x0000


	//----- nvinfo : EIATTR_MAXREG_COUNT
	.align		4
        /*00dc*/ 	.byte	0x03, 0x1b
        /*00de*/ 	.short	0x00ff


	//----- nvinfo : EIATTR_NUM_BARRIERS
	.align		4
        /*00e0*/ 	.byte	0x02, 0x4c
        /*00e2*/ 	.byte	0x01
	.zero		1


	//----- nvinfo : EIATTR_MERCURY_ISA_VERSION
	.align		4
        /*00e4*/ 	.byte	0x03, 0x5f
        /*00e6*/ 	.short	0x0101


	//----- nvinfo : EIATTR_VRC_CTA_INIT_COUNT
	.align		4
        /*00e8*/ 	.byte	0x02, 0x4a
	.zero		1
	.zero		1


	//----- nvinfo : EIATTR_EXIT_INSTR_OFFSETS
	.align		4
        /*00ec*/ 	.byte	0x04, 0x1c
        /*00ee*/ 	.short	(.L_35 - .L_34)


	//   ....[0]....
.L_34:
        /*00f0*/ 	.word	0x00001430


	//   ....[1]....
        /*00f4*/ 	.word	0x000014f0


	//----- nvinfo : EIATTR_CBANK_PARAM_SIZE
	.align		4
.L_35:
        /*00f8*/ 	.byte	0x03, 0x19
        /*00fa*/ 	.short	0x0068


	//----- nvinfo : EIATTR_PARAM_CBANK
	.align		4
        /*00fc*/ 	.byte	0x04, 0x0a
        /*00fe*/ 	.short	(.L_37 - .L_36)
	.align		4
.L_36:
        /*0100*/ 	.word	index@(.nv.constant0._Z16smem_cuda_matmalPfPKfS1_llllllllll)
        /*0104*/ 	.short	0x0380
        /*0106*/ 	.short	0x0068


	//----- nvinfo : EIATTR_SW_WAR
	.align		4
.L_37:
        /*0108*/ 	.byte	0x04, 0x36
        /*010a*/ 	.short	(.L_39 - .L_38)
.L_38:
        /*010c*/ 	.word	0x00000008
.L_39:


//--------------------- .nv.callgraph             --------------------------
	.section	.nv.callgraph,"",@"SHT_CUDA_CALLGRAPH"
	.align	4
	.sectionentsize	8
	.align		4
        /*0000*/ 	.word	0x00000000
	.align		4
        /*0004*/ 	.word	0xffffffff
	.align		4
        /*0008*/ 	.word	0x00000000
	.align		4
        /*000c*/ 	.word	0xfffffffe
	.align		4
        /*0010*/ 	.word	0x00000000
	.align		4
        /*0014*/ 	.word	0xfffffffd
	.align		4
        /*0018*/ 	.word	0x00000000
	.align		4
        /*001c*/ 	.word	0xfffffffc


//--------------------- .text._Z16smem_cuda_matmalPfPKfS1_llllllllll --------------------------
	.section	.text._Z16smem_cuda_matmalPfPKfS1_llllllllll,"ax",@progbits
	.align	128
        .global         _Z16smem_cuda_matmalPfPKfS1_llllllllll
        .type           _Z16smem_cuda_matmalPfPKfS1_llllllllll,@function
        .size           _Z16smem_cuda_matmalPfPKfS1_llllllllll,(.L_x_9 - _Z16smem_cuda_matmalPfPKfS1_llllllllll)
        .other          _Z16smem_cuda_matmalPfPKfS1_llllllllll,@"STO_CUDA_ENTRY STV_DEFAULT"
_Z16smem_cuda_matmalPfPKfS1_llllllllll:
.text._Z16smem_cuda_matmalPfPKfS1_llllllllll:
[----:B------:R-:W-:Y:S01]  /*0000*/  LDC R1, c[0x0][0x37c] ;  /* 0x0000df00ff017b82 */ /* 0x000fe20000000800 */
[----:B------:R-:W0:Y:S01]  /*0010*/  S2R R0, SR_TID.Y ;  /* 0x0000000000007919 */ /* 0x000e220000002200 */
[----:B------:R-:W1:Y:S06]  /*0020*/  LDCU.64 UR6, c[0x0][0x3a8] ;  /* 0x00007500ff0677ac */ /* 0x000e6c0008000a00 */
[----:B------:R-:W0:Y:S01]  /*0030*/  S2UR UR4, SR_CTAID.Y ;  /* 0x00000000000479c3 */ /* 0x000e220000002600 */
[----:B------:R-:W-:Y:S01]  /*0040*/  HFMA2 R2, -RZ, RZ, 0, 0 ;  /* 0x00000000ff027431 */ /* 0x000fe200000001ff */
[----:B------:R-:W2:Y:S01]  /*0050*/  S2R R3, SR_TID.X ;  /* 0x0000000000037919 */ /* 0x000ea20000002100 */
[----:B------:R-:W3:Y:S05]  /*0060*/  LDCU.64 UR12, c[0x0][0x358] ;  /* 0x00006b00ff0c77ac */ /* 0x000eea0008000a00 */
[----:B------:R-:W0:Y:S08]  /*0070*/  LDC R5, c[0x0][0x364] ;  /* 0x0000d900ff057b82 */ /* 0x000e300000000800 */
[----:B------:R-:W2:Y:S01]  /*0080*/  S2UR UR5, SR_CTAID.X ;  /* 0x00000000000579c3 */ /* 0x000ea20000002500 */
[----:B-1----:R-:W-:-:S04]  /*0090*/  UISETP.GE.U32.AND UP0, UPT, UR6, 0x1, UPT ;  /* 0x000000010600788c */ /* 0x002fc8000bf06070 */
[----:B------:R-:W-:-:S03]  /*00a0*/  UISETP.GE.AND.EX UP0, UPT, UR7, URZ, UPT, UP0 ;  /* 0x000000ff0700728c */ /* 0x000fc6000bf06300 */
[----:B------:R-:W2:Y:S01]  /*00b0*/  LDC R6, c[0x0][0x360] ;  /* 0x0000d800ff067b82 */ /* 0x000ea20000000800 */
[----:B0-----:R-:W-:Y:S02]  /*00c0*/  IMAD R4, R5, UR4, R0 ;  /* 0x0000000405047c24 */ /* 0x001fe4000f8e0200 */
[----:B--2---:R-:W-:-:S03]  /*00d0*/  IMAD R5, R6, UR5, R3 ;  /* 0x0000000506057c24 */ /* 0x004fc6000f8e0203 */
[----:B---3--:R-:W-:Y:S05]  /*00e0*/  BRA.U !UP0, `(.L_x_0) ;  /* 0x0000001108b47547 */ /* 0x008fea000b800000 */
[----:B------:R-:W0:Y:S01]  /*00f0*/  LDCU.64 UR14, c[0x0][0x3e0] ;  /* 0x00007c00ff0e77ac */ /* 0x000e220008000a00 */
[----:B------:R-:W1:Y:S01]  /*0100*/  S2UR UR6, SR_CgaCtaId ;  /* 0x00000000000679c3 */ /* 0x000e620000008800 */
[----:B------:R-:W-:Y:S01]  /*0110*/  SHF.R.S32.HI R6, RZ, 0x1f, R5 ;  /* 0x0000001fff067819 */ /* 0x000fe20000011405 */
[----:B------:R-:W2:Y:S01]  /*0120*/  LDCU.64 UR18, c[0x0][0x3c8] ;  /* 0x00007900ff1277ac */ /* 0x000ea20008000a00 */
[----:B------:R-:W3:Y:S01]  /*0130*/  LDCU.64 UR16, c[0x0][0x3b0] ;  /* 0x00007600ff1077ac */ /* 0x000ee20008000a00 */
[----:B------:R-:W-:Y:S01]  /*0140*/  UMOV UR5, 0x400 ;  /* 0x0000040000057882 */ /* 0x000fe20000000000 */
[----:B0-----:R-:W-:Y:S02]  /*0150*/  UIMAD UR4, UR14, UR14, URZ ;  /* 0x0000000e0e0472a4 */ /* 0x001fe4000f8e02ff */
[----:B------:R-:W-:Y:S01]  /*0160*/  IMAD.U32 R21, RZ, RZ, UR14 ;  /* 0x0000000eff157e24 */ /* 0x000fe2000f8e00ff */
[----:B------:R-:W-:Y:S02]  /*0170*/  ULOP3.LUT UR11, UR14, 0x3, URZ, 0xc0, !UPT ;  /* 0x000000030e0b7892 */ /* 0x000fe4000f8ec0ff */
[----:B------:R-:W-:Y:S01]  /*0180*/  IMAD R20, R0, UR14, R3 ;  /* 0x0000000e00147c24 */ /* 0x000fe2000f8e0203 */
[----:B------:R-:W-:Y:S01]  /*0190*/  ULOP3.LUT UR8, UR14, 0xfffffffc, URZ, 0xc0, !UPT ;  /* 0xfffffffc0e087892 */ /* 0x000fe2000f8ec0ff */
[----:B--2---:R-:W-:Y:S01]  /*01a0*/  IMAD.WIDE.U32 R12, R5, UR18, RZ ;  /* 0x00000012050c7c25 */ /* 0x004fe2000f8e00ff */
[----:B------:R-:W-:Y:S01]  /*01b0*/  IADD3 R2, PT, PT, R3, UR4, RZ ;  /* 0x0000000403027c10 */ /* 0x000fe2000fffe0ff */
[----:B------:R-:W-:-:S02]  /*01c0*/  USHF.L.U32 UR4, UR4, 0x2, URZ ;  /* 0x0000000204047899 */ /* 0x000fc400080006ff */
[----:B-1----:R-:W-:Y:S01]  /*01d0*/  ULEA UR5, UR6, UR5, 0x18 ;  /* 0x0000000506057291 */ /* 0x002fe2000f8ec0ff */
[----:B---3--:R-:W-:Y:S01]  /*01e0*/  IMAD.WIDE.U32 R10, R4, UR16, RZ ;  /* 0x00000010040a7c25 */ /* 0x008fe2000f8e00ff */
[----:B------:R-:W-:Y:S02]  /*01f0*/  ULOP3.LUT UR9, UR15, 0x7fffffff, URZ, 0xc0, !UPT ;  /* 0x7fffffff0f097892 */ /* 0x000fe4000f8ec0ff */
[----:B------:R-:W-:Y:S01]  /*0200*/  UIADD3 UR10, UPT, UPT, UR4, UR5, URZ ;  /* 0x00000005040a7290 */ /* 0x000fe2000fffe0ff */
[----:B------:R-:W-:Y:S01]  /*0210*/  IMAD R21, R21, 0x3, R2 ;  /* 0x0000000315157824 */ /* 0x000fe200078e0202 */
[----:B------:R-:W-:Y:S01]  /*0220*/  LEA R22, R3, UR4, 0x2 ;  /* 0x0000000403167c11 */ /* 0x000fe2000f8e10ff */
[----:B------:R-:W-:Y:S01]  /*0230*/  IMAD R2, R6, UR18, RZ ;  /* 0x0000001206027c24 */ /* 0x000fe2000f8e02ff */
[----:B------:R-:W-:Y:S01]  /*0240*/  LEA R8, R20, UR5, 0x2 ;  /* 0x0000000514087c11 */ /* 0x000fe2000f8e10ff */
[----:B------:R-:W-:Y:S01]  /*0250*/  IMAD R7, R4, UR17, R11 ;  /* 0x0000001104077c24 */ /* 0x000fe2000f8e020b */
[----:B------:R-:W-:Y:S01]  /*0260*/  LEA R20, R20, UR10, 0x2 ;  /* 0x0000000a14147c11 */ /* 0x000fe2000f8e10ff */
[----:B------:R-:W-:Y:S01]  /*0270*/  IMAD R9, R5, UR19, R2 ;  /* 0x0000001305097c24 */ /* 0x000fe2000f8e0202 */
[----:B------:R-:W-:Y:S01]  /*0280*/  LEA R21, R21, UR5, 0x2 ;  /* 0x0000000515157c11 */ /* 0x000fe2000f8e10ff */
[----:B------:R-:W-:Y:S01]  /*0290*/  IMAD.MOV.U32 R2, RZ, RZ, RZ ;  /* 0x000000ffff027224 */ /* 0x000fe200078e00ff */
[----:B------:R-:W-:Y:S01]  /*02a0*/  UMOV UR4, URZ ;  /* 0x000000ff00047c82 */ /* 0x000fe20008000000 */
[----:B------:R-:W-:Y:S01]  /*02b0*/  VIADD R22, R22, UR5 ;  /* 0x0000000516167c36 */ /* 0x000fe20008000000 */
[----:B------:R-:W-:-:S07]  /*02c0*/  IADD3 R9, PT, PT, R13, R9, RZ ;  /* 0x000000090d097210 */ /* 0x000fce0007ffe0ff */
.L_x_7:
[----:B------:R-:W0:Y:S01]  /*02d0*/  LDCU.64 UR14, c[0x0][0x3a8] ;  /* 0x00007500ff0e77ac */ /* 0x000e220008000a00 */
[----:B------:R-:W-:Y:S01]  /*02e0*/  IADD3 R25, PT, PT, R3, UR4, RZ ;  /* 0x0000000403197c10 */ /* 0x000fe2000fffe0ff */
[----:B------:R-:W-:Y:S01]  /*02f0*/  VIADD R24, R0, UR4 ;  /* 0x0000000400187c36 */ /* 0x000fe20008000000 */
[----:B------:R-:W1:Y:S02]  /*0300*/  LDCU.64 UR6, c[0x0][0x398] ;  /* 0x00007300ff0677ac */ /* 0x000e640008000a00 */
[----:B------:R-:W-:Y:S02]  /*0310*/  SHF.R.S32.HI R19, RZ, 0x1f, R25 ;  /* 0x0000001fff137819 */ /* 0x000fe40000011419 */
[----:B------:R-:W-:Y:S02]  /*0320*/  SHF.R.S32.HI R23, RZ, 0x1f, R24 ;  /* 0x0000001fff177819 */ /* 0x000fe40000011418 */
[----:B0-----:R-:W-:Y:S02]  /*0330*/  ISETP.GE.U32.AND P0, PT, R25, UR14, PT ;  /* 0x0000000e19007c0c */ /* 0x001fe4000bf06070 */
[----:B------:R-:W-:-:S02]  /*0340*/  ISETP.GE.U32.AND P2, PT, R24, UR14, PT ;  /* 0x0000000e18007c0c */ /* 0x000fc4000bf46070 */
[----:B-1----:R-:W-:Y:S02]  /*0350*/  ISETP.GE.U32.AND P1, PT, R4, UR6, PT ;  /* 0x0000000604007c0c */ /* 0x002fe4000bf26070 */
[----:B------:R-:W-:Y:S02]  /*0360*/  ISETP.GE.AND.EX P0, PT, R19, UR15, PT, P0 ;  /* 0x0000000f13007c0c */ /* 0x000fe4000bf06300 */
[----:B------:R-:W-:Y:S02]  /*0370*/  ISETP.GE.AND.EX P2, PT, R23, UR15, PT, P2 ;  /* 0x0000000f17007c0c */ /* 0x000fe4000bf46320 */
[----:B------:R-:W-:Y:S01]  /*0380*/  ISETP.GE.OR.EX P0, PT, RZ, UR7, P0, P1 ;  /* 0x00000007ff007c0c */ /* 0x000fe20008706710 */
[----:B------:R-:W0:-:S12]  /*0390*/  LDCU.64 UR6, c[0x0][0x3a0] ;  /* 0x00007400ff0677ac */ /* 0x000e180008000a00 */
[----:B------:R-:W1:Y:S01]  /*03a0*/  @!P0 LDC.64 R16, c[0x0][0x3b8] ;  /* 0x0000ee00ff108b82 */ /* 0x000e620000000a00 */
[----:B------:R-:W-:Y:S02]  /*03b0*/  @!P0 MOV R18, R10 ;  /* 0x0000000a00128202 */ /* 0x000fe40000000f00 */
[----:B0-----:R-:W-:-:S05]  /*03c0*/  ISETP.GE.U32.AND P1, PT, R5, UR6, PT ;  /* 0x0000000605007c0c */ /* 0x001fca000bf26070 */
[----:B------:R-:W0:Y:S01]  /*03d0*/  @!P0 LDC.64 R14, c[0x0][0x388] ;  /* 0x0000e200ff0e8b82 */ /* 0x000e220000000a00 */
[----:B------:R-:W-:-:S13]  /*03e0*/  ISETP.GE.OR.EX P1, PT, R6, UR7, P2, P1 ;  /* 0x0000000706007c0c */ /* 0x000fda0009726710 */
[----:B------:R-:W-:Y:S01]  /*03f0*/  @!P1 MOV R27, R9 ;  /* 0x00000009001b9202 */ /* 0x000fe20000000f00 */
[-C--:B-1----:R-:W-:Y:S02]  /*0400*/  @!P0 IMAD R26, R19, R16.reuse, RZ ;  /* 0x00000010131a8224 */ /* 0x082fe400078e02ff */
[----:B------:R-:W-:Y:S02]  /*0410*/  @!P0 IMAD.MOV.U32 R19, RZ, RZ, R7 ;  /* 0x000000ffff138224 */ /* 0x000fe400078e0007 */
[----:B------:R-:W-:-:S04]  /*0420*/  @!P0 IMAD.WIDE.U32 R18, R25, R16, R18 ;  /* 0x0000001019128225 */ /* 0x000fc800078e0012 */
[----:B------:R-:W-:Y:S01]  /*0430*/  @!P0 IMAD R25, R25, R17, R26 ;  /* 0x0000001119198224 */ /* 0x000fe200078e021a */
[----:B0-----:R-:W-:Y:S01]  /*0440*/  @!P0 LEA R14, P2, R18, R14, 0x2 ;  /* 0x0000000e120e8211 */ /* 0x001fe200078410ff */
[----:B------:R-:W0:Y:S01]  /*0450*/  @!P1 LDC.64 R16, c[0x0][0x3c0] ;  /* 0x0000f000ff109b82 */ /* 0x000e220000000a00 */
[----:B------:R-:W-:Y:S02]  /*0460*/  @!P1 IMAD.MOV.U32 R26, RZ, RZ, R12 ;  /* 0x000000ffff1a9224 */ /* 0x000fe400078e000c */
[----:B------:R-:W-:-:S04]  /*0470*/  @!P0 IADD3 R19, PT, PT, R19, R25, RZ ;  /* 0x0000001913138210 */ /* 0x000fc80007ffe0ff */
[----:B------:R-:W-:Y:S02]  /*0480*/  @!P0 LEA.HI.X R15, R18, R15, R19, 0x2, P2 ;  /* 0x0000000f120f8211 */ /* 0x000fe400010f1413 */
[----:B------:R-:W1:Y:S04]  /*0490*/  @!P1 LDC.64 R18, c[0x0][0x390] ;  /* 0x0000e400ff129b82 */ /* 0x000e680000000a00 */
[----:B------:R-:W2:Y:S01]  /*04a0*/  @!P0 LDG.E R15, desc[UR12][R14.64] ;  /* 0x0000000c0e0f8981 */ /* 0x000ea2000c1e1900 */
[-C--:B0-----:R-:W-:Y:S02]  /*04b0*/  @!P1 IMAD R23, R23, R16.reuse, RZ ;  /* 0x0000001017179224 */ /* 0x081fe400078e02ff */
[----:B------:R-:W-:-:S04]  /*04c0*/  @!P1 IMAD.WIDE.U32 R26, R24, R16, R26 ;  /* 0x00000010181a9225 */ /* 0x000fc800078e001a */
[----:B------:R-:W-:Y:S01]  /*04d0*/  @!P1 IMAD R17, R24, R17, R23 ;  /* 0x0000001118119224 */ /* 0x000fe200078e0217 */
[----:B-1----:R-:W-:-:S03]  /*04e0*/  @!P1 LEA R18, P2, R26, R18, 0x2 ;  /* 0x000000121a129211 */ /* 0x002fc600078410ff */
[----:B------:R-:W-:-:S05]  /*04f0*/  @!P1 IMAD.IADD R16, R27, 0x1, R17 ;  /* 0x000000011b109824 */ /* 0x000fca00078e0211 */
[----:B------:R-:W-:Y:S02]  /*0500*/  @!P1 LEA.HI.X R19, R26, R19, R16, 0x2, P2 ;  /* 0x000000131a139211 */ /* 0x000fe400010f1410 */
[----:B------:R-:W0:Y:S04]  /*0510*/  LDC.64 R16, c[0x0][0x3e0] ;  /* 0x0000f800ff107b82 */ /* 0x000e280000000a00 */
[----:B------:R-:W3:Y:S04]  /*0520*/  @!P1 LDG.E R19, desc[UR12][R18.64] ;  /* 0x0000000c12139981 */ /* 0x000ee8000c1e1900 */
[----:B------:R1:W-:Y:S01]  /*0530*/  STS [R8], RZ ;  /* 0x000000ff08007388 */ /* 0x0003e20000000800 */
[----:B0-----:R-:W-:-:S03]  /*0540*/  R2UR UR16, R16 ;  /* 0x00000000101072ca */ /* 0x001fc600000e0000 */
[----:B------:R1:W-:Y:S10]  /*0550*/  STS [R20], RZ ;  /* 0x000000ff14007388 */ /* 0x0003f40000000800 */
[----:B------:R-:W-:Y:S01]  /*0560*/  MOV R16, UR16 ;  /* 0x0000001000107c02 */ /* 0x000fe20008000f00 */
[----:B--2---:R1:W-:Y:S03]  /*0570*/  @!P0 STS [R8], R15 ;  /* 0x0000000f08008388 */ /* 0x0043e60000000800 */
[----:B------:R-:W-:-:S04]  /*0580*/  ISETP.GE.U32.AND P0, PT, R16, 0x1, PT ;  /* 0x000000011000780c */ /* 0x000fc80003f06070 */
[----:B------:R-:W-:Y:S01]  /*0590*/  ISETP.GE.AND.EX P0, PT, R17, RZ, PT, P0 ;  /* 0x000000ff1100720c */ /* 0x000fe20003f06300 */
[----:B---3--:R1:W-:Y:S01]  /*05a0*/  @!P1 STS [R20], R19 ;  /* 0x0000001314009388 */ /* 0x0083e20000000800 */
[----:B------:R-:W-:Y:S11]  /*05b0*/  BAR.SYNC.DEFER_BLOCKING 0x0 ;  /* 0x0000000000007b1d */ /* 0x000ff60000010000 */
[----:B------:R-:W-:Y:S05]  /*05c0*/  @!P0 BRA `(.L_x_1) ;  /* 0x0000000c00588947 */ /* 0x000fea0003800000 */
[----:B------:R-:W-:Y:S01]  /*05d0*/  IMAD.U32 R14, RZ, RZ, UR16 ;  /* 0x00000010ff0e7e24 */ /* 0x000fe2000f8e00ff */
[----:B------:R-:W-:-:S04]  /*05e0*/  UMOV UR5, URZ ;  /* 0x000000ff00057c82 */ /* 0x000fc80008000000 */
[----:B------:R-:W-:-:S04]  /*05f0*/  ISETP.GE.U32.AND P0, PT, R14, 0x4, PT ;  /* 0x000000040e00780c */ /* 0x000fc80003f06070 */
[----:B------:R-:W-:-:S13]  /*0600*/  ISETP.GE.U32.AND.EX P0, PT, R17, RZ, PT, P0 ;  /* 0x000000ff1100720c */ /* 0x000fda0003f06100 */
[----:B------:R-:W-:Y:S05]  /*0610*/  @!P0 BRA `(.L_x_2) ;  /* 0x0000000800cc8947 */ /* 0x000fea0003800000 */
[----:B------:R-:W0:Y:S01]  /*0620*/  S2UR UR6, SR_CgaCtaId ;  /* 0x00000000000679c3 */ /* 0x000e220000008800 */
[----:B------:R-:W-:Y:S01]  /*0630*/  UISETP.GT.U32.AND UP0, UPT, UR8, URZ, UPT ;  /* 0x000000ff0800728c */ /* 0x000fe2000bf04070 */
[----:B------:R-:W-:Y:S01]  /*0640*/  IMAD R14, R0, UR16, RZ ;  /* 0x00000010000e7c24 */ /* 0x000fe2000f8e02ff */
[----:B------:R-:W-:Y:S01]  /*0650*/  UMOV UR5, 0x400 ;  /* 0x0000040000057882 */ /* 0x000fe20000000000 */
[----:B-1----:R-:W-:Y:S01]  /*0660*/  MOV R15, R21 ;  /* 0x00000015000f7202 */ /* 0x002fe20000000f00 */
[----:B------:R-:W-:Y:S01]  /*0670*/  UISETP.GT.AND.EX UP0, UPT, UR9, URZ, UPT, UP0 ;  /* 0x000000ff0900728c */ /* 0x000fe2000bf04300 */
[----:B------:R-:W-:Y:S01]  /*0680*/  IMAD.MOV.U32 R16, RZ, RZ, R22 ;  /* 0x000000ffff107224 */ /* 0x000fe200078e0016 */
[----:B------:R-:W-:Y:S01]  /*0690*/  UMOV UR7, UR9 ;  /* 0x0000000900077c82 */ /* 0x000fe20008000000 */
[----:B0-----:R-:W-:-:S03]  /*06a0*/  ULEA UR5, UR6, UR5, 0x18 ;  /* 0x0000000506057291 */ /* 0x001fc6000f8ec0ff */
[----:B------:R-:W-:-:S03]  /*06b0*/  UMOV UR6, UR8 ;  /* 0x0000000800067c82 */ /* 0x000fc60008000000 */
[----:B------:R-:W-:Y:S01]  /*06c0*/  LEA R14, R14, UR5, 0x2 ;  /* 0x000000050e0e7c11 */ /* 0x000fe2000f8e10ff */
[----:B------:R-:W-:-:S03]  /*06d0*/  UMOV UR5, URZ ;  /* 0x000000ff00057c82 */ /* 0x000fc60008000000 */
[----:B------:R-:W-:Y:S01]  /*06e0*/  IADD3 R14, PT, PT, R14, 0x8, RZ ;  /* 0x000000080e0e7810 */ /* 0x000fe20007ffe0ff */
[----:B------:R-:W-:Y:S06]  /*06f0*/  BRA.U !UP0, `(.L_x_3) ;  /* 0x0000000908287547 */ /* 0x000fec000b800000 */
[----:B------:R-:W-:Y:S02]  /*0700*/  UISETP.GT.U32.AND UP1, UPT, UR6, 0xc, UPT ;  /* 0x0000000c0600788c */ /* 0x000fe4000bf24070 */
[----:B------:R-:W-:Y:S02]  /*0710*/  UPLOP3.LUT UP0, UPT, UPT, UPT, UPT, 0x80, 0x8 ;  /* 0x000000000008789c */ /* 0x000fe40003f0f070 */
[----:B------:R-:W-:-:S09]  /*0720*/  UISETP.GT.AND.EX UP1, UPT, UR7, URZ, UPT, UP1 ;  /* 0x000000ff0700728c */ /* 0x000fd2000bf24310 */
[----:B------:R-:W-:Y:S05]  /*0730*/  BRA.U !UP1, `(.L_x_4) ;  /* 0x0000000509507547 */ /* 0x000fea000b800000 */
[----:B------:R-:W-:-:S11]  /*0740*/  UPLOP3.LUT UP0, UPT, UPT, UPT, UPT, 0x40, 0x4 ;  /* 0x000000000004789c */ /* 0x000fd60003f0e870 */
.L_x_5:
[----:B------:R-:W-:Y:S01]  /*0750*/  LDS R19, [R14+-0x8] ;  /* 0xfffff8000e137984 */ /* 0x000fe20000000800 */
[----:B------:R-:W-:Y:S01]  /*0760*/  IMAD.U32 R17, RZ, RZ, UR16 ;  /* 0x00000010ff117e24 */ /* 0x000fe2000f8e00ff */
[----:B------:R-:W-:Y:S01]  /*0770*/  MOV R25, UR16 ;  /* 0x0000001000197c02 */ /* 0x000fe20008000f00 */
[----:B------:R-:W-:Y:S01]  /*0780*/  UIADD3 UR6, UP1, UPT, UR6, -0x10, URZ ;  /* 0xfffffff006067890 */ /* 0x000fe2000ff3e0ff */
[----:B------:R-:W0:Y:S01]  /*0790*/  LDS R24, [R16] ;  /* 0x0000000010187984 */ /* 0x000e220000000800 */
[----:B------:R-:W-:Y:S01]  /*07a0*/  MOV R27, UR16 ;  /* 0x00000010001b7c02 */ /* 0x000fe20008000f00 */
[----:B------:R-:W-:Y:S01]  /*07b0*/  UIADD3 UR5, UPT, UPT, UR5, 0x10, URZ ;  /* 0x0000001005057890 */ /* 0x000fe2000fffe0ff */
[C---:B------:R-:W-:Y:S01]  /*07c0*/  LEA R26, R17.reuse, R16, 0x2 ;  /* 0x00000010111a7211 */ /* 0x040fe200078e10ff */
[----:B------:R-:W-:Y:S01]  /*07d0*/  LDS R23, [R14+-0x4] ;  /* 0xfffffc000e177984 */ /* 0x000fe20000000800 */
[----:B------:R-:W-:Y:S01]  /*07e0*/  IMAD R17, R17, 0x8, R16 ;  /* 0x0000000811117824 */ /* 0x000fe200078e0210 */
[----:B------:R-:W-:-:S02]  /*07f0*/  UIADD3.X UR7, UPT, UPT, UR7, -0x1, URZ, UP1, !UPT ;  /* 0xffffffff07077890 */ /* 0x000fc40008ffe4ff */
[----:B------:R-:W-:Y:S01]  /*0800*/  LDS R18, [R14] ;  /* 0x000000000e127984 */ /* 0x000fe20000000800 */
[----:B------:R-:W-:-:S03]  /*0810*/  UISETP.GT.U32.AND UP1, UPT, UR6, 0xc, UPT ;  /* 0x0000000c0600788c */ /* 0x000fc6000bf24070 */
[----:B------:R-:W1:Y:S01]  /*0820*/  LDS R26, [R26] ;  /* 0x000000001a1a7984 */ /* 0x000e620000000800 */
[----:B------:R-:W-:-:S03]  /*0830*/  UISETP.GT.AND.EX UP1, UPT, UR7, URZ, UPT, UP1 ;  /* 0x000000ff0700728c */ /* 0x000fc6000bf24310 */
[----:B------:R-:W2:Y:S01]  /*0840*/  LDS R17, [R17] ;  /* 0x0000000011117984 */ /* 0x000ea20000000800 */
[----:B0-----:R-:W-:Y:S01]  /*0850*/  FFMA R28, R19, R24, R2 ;  /* 0x00000018131c7223 */ /* 0x001fe20000000002 */
[----:B------:R-:W-:Y:S02]  /*0860*/  IMAD R2, R25, 0x10, R16 ;  /* 0x0000001019027824 */ /* 0x000fe400078e0210 */
[----:B------:R-:W-:Y:S02]  /*0870*/  LDS R19, [R14+0x4] ;  /* 0x000004000e137984 */ /* 0x000fe40000000800 */
[----:B------:R-:W-:Y:S02]  /*0880*/  IMAD R27, R27, 0x4, R2 ;  /* 0x000000041b1b7824 */ /* 0x000fe400078e0202 */
[----:B------:R0:W3:Y:S04]  /*0890*/  LDS R24, [R15] ;  /* 0x000000000f187984 */ /* 0x0000e80000000800 */
[----:B------:R-:W-:Y:S01]  /*08a0*/  LDS R16, [R14+0xc] ;  /* 0x00000c000e107984 */ /* 0x000fe20000000800 */
[----:B-1----:R-:W-:-:S03]  /*08b0*/  FFMA R25, R23, R26, R28 ;  /* 0x0000001a17197223 */ /* 0x002fc6000000001c */
[----:B------:R-:W-:Y:S01]  /*08c0*/  LDS R23, [R14+0x8] ;  /* 0x000008000e177984 */ /* 0x000fe20000000800 */
[----:B--2---:R-:W-:Y:S01]  /*08d0*/  FFMA R18, R18, R17, R25 ;  /* 0x0000001112127223 */ /* 0x004fe20000000019 */
[----:B------:R-:W-:Y:S02]  /*08e0*/  MOV R25, UR16 ;  /* 0x0000001000197c02 */ /* 0x000fe40008000f00 */
[----:B------:R-:W1:Y:S02]  /*08f0*/  LDS R26, [R2] ;  /* 0x00000000021a7984 */ /* 0x000e640000000800 */
[C---:B0-----:R-:W-:Y:S02]  /*0900*/  LEA R15, R25.reuse, R15, 0x4 ;  /* 0x0000000f190f7211 */ /* 0x041fe400078e20ff */
[----:B------:R0:W2:Y:S01]  /*0910*/  LDS R17, [R27] ;  /* 0x000000001b117984 */ /* 0x0000a20000000800 */
[----:B------:R-:W-:Y:S02]  /*0920*/  IMAD R28, R25, 0x8, R2 ;  /* 0x00000008191c7824 */ /* 0x000fe400078e0202 */
[----:B0-----:R-:W-:-:S05]  /*0930*/  IMAD.U32 R27, RZ, RZ, UR16 ;  /* 0x00000010ff1b7e24 */ /* 0x001fca000f8e00ff */
[----:B------:R-:W-:-:S05]  /*0940*/  LEA R2, R27, R2, 0x4 ;  /* 0x000000021b027211 */ /* 0x000fca00078e20ff */
[----:B------:R-:W-:Y:S02]  /*0950*/  IMAD R27, R27, 0x4, R2 ;  /* 0x000000041b1b7824 */ /* 0x000fe400078e0202 */
[----:B---3--:R-:W-:Y:S02]  /*0960*/  FFMA R24, R19, R24, R18 ;  /* 0x0000001813187223 */ /* 0x008fe40000000012 */
[----:B------:R0:W-:Y:S04]  /*0970*/  LDS R19, [R28] ;  /* 0x000000001c137984 */ /* 0x0001e80000000800 */
[----:B------:R-:W3:Y:S01]  /*0980*/  LDS R18, [R14+0x10] ;  /* 0x000010000e127984 */ /* 0x000ee20000000800 */
[----:B0-----:R-:W-:Y:S01]  /*0990*/  MOV R28, UR16 ;  /* 0x00000010001c7c02 */ /* 0x001fe20008000f00 */
[----:B-1----:R-:W-:-:S02]  /*09a0*/  FFMA R25, R23, R26, R24 ;  /* 0x0000001a17197223 */ /* 0x002fc40000000018 */
[----:B------:R-:W-:Y:S02]  /*09b0*/  LDS R23, [R14+0x14] ;  /* 0x000014000e177984 */ /* 0x000fe40000000800 */
[----:B--2---:R-:W-:Y:S02]  /*09c0*/  FFMA R17, R16, R17, R25 ;  /* 0x0000001110117223 */ /* 0x004fe40000000019 */
[----:B------:R0:W1:Y:S04]  /*09d0*/  LDS R24, [R15] ;  /* 0x000000000f187984 */ /* 0x0000680000000800 */
[----:B------:R-:W-:Y:S04]  /*09e0*/  LDS R25, [R14+0x18] ;  /* 0x000018000e197984 */ /* 0x000fe80000000800 */
[----:B------:R-:W2:Y:S01]  /*09f0*/  LDS R26, [R2] ;  /* 0x00000000021a7984 */ /* 0x000ea20000000800 */
[----:B0-----:R-:W-:-:S03]  /*0a00*/  LEA R15, R28, R15, 0x4 ;  /* 0x0000000f1c0f7211 */ /* 0x001fc600078e20ff */
[----:B------:R-:W-:Y:S01]  /*0a10*/  LDS R16, [R14+0x1c] ;  /* 0x00001c000e107984 */ /* 0x000fe20000000800 */
[----:B---3--:R-:W-:Y:S01]  /*0a20*/  FFMA R18, R18, R19, R17 ;  /* 0x0000001312127223 */ /* 0x008fe20000000011 */
[----:B------:R-:W-:Y:S02]  /*0a30*/  MOV R19, UR16 ;  /* 0x0000001000137c02 */ /* 0x000fe40008000f00 */
[----:B------:R0:W3:Y:S03]  /*0a40*/  LDS R17, [R27] ;  /* 0x000000001b117984 */ /* 0x0000e60000000800 */
[----:B------:R-:W-:Y:S02]  /*0a50*/  IMAD R19, R19, 0x8, R2 ;  /* 0x0000000813137824 */ /* 0x000fe400078e0202 */
[----:B0-----:R-:W-:Y:S02]  /*0a60*/  IMAD.U32 R27, RZ, RZ, UR16 ;  /* 0x00000010ff1b7e24 */ /* 0x001fe4000f8e00ff */
[----:B-1----:R-:W-:-:S02]  /*0a70*/  FFMA R24, R23, R24, R18 ;  /* 0x0000001817187223 */ /* 0x002fc40000000012 */
[----:B------:R-:W-:Y:S01]  /*0a80*/  LDS R19, [R19] ;  /* 0x0000000013137984 */ /* 0x000fe20000000800 */
[----:B------:R-:W-:-:S03]  /*0a90*/  LEA R2, R27, R2, 0x4 ;  /* 0x000000021b027211 */ /* 0x000fc600078e20ff */
[----:B------:R-:W0:Y:S01]  /*0aa0*/  LDS R18, [R14+0x20] ;  /* 0x000020000e127984 */ /* 0x000e220000000800 */
[----:B------:R-:W-:Y:S01]  /*0ab0*/  LEA R27, R27, R2, 0x3 ;  /* 0x000000021b1b7211 */ /* 0x000fe200078e18ff */
[----:B--2---:R-:W-:Y:S02]  /*0ac0*/  FFMA R25, R25, R26, R24 ;  /* 0x0000001a19197223 */ /* 0x004fe40000000018 */
[----:B------:R-:W-:Y:S04]  /*0ad0*/  LDS R23, [R14+0x24] ;  /* 0x000024000e177984 */ /* 0x000fe80000000800 */
[----:B------:R-:W1:Y:S01]  /*0ae0*/  LDS R24, [R15] ;  /* 0x000000000f187984 */ /* 0x000e620000000800 */
[----:B---3--:R-:W-:-:S03]  /*0af0*/  FFMA R25, R16, R17, R25 ;  /* 0x0000001110197223 */ /* 0x008fc60000000019 */
[----:B------:R-:W-:Y:S04]  /*0b00*/  LDS R16, [R14+0x28] ;  /* 0x000028000e107984 */ /* 0x000fe80000000800 */
[----:B------:R-:W2:Y:S01]  /*0b10*/  LDS R17, [R2] ;  /* 0x0000000002117984 */ /* 0x000ea20000000800 */
[----:B0-----:R-:W-:Y:S01]  /*0b20*/  FFMA R26, R18, R19, R25 ;  /* 0x00000013121a7223 */ /* 0x001fe20000000019 */
[----:B------:R-:W-:-:S05]  /*0b30*/  MOV R19, UR16 ;  /* 0x0000001000137c02 */ /* 0x000fca0008000f00 */
[----:B------:R-:W-:Y:S02]  /*0b40*/  IMAD R18, R19, 0x4, R2 ;  /* 0x0000000413127824 */ /* 0x000fe400078e0202 */
[----:B-1----:R-:W-:Y:S01]  /*0b50*/  FFMA R25, R23, R24, R26 ;  /* 0x0000001817197223 */ /* 0x002fe2000000001a */
[----:B------:R-:W-:Y:S01]  /*0b60*/  MOV R26, UR16 ;  /* 0x00000010001a7c02 */ /* 0x000fe20008000f00 */
[----:B------:R-:W-:Y:S04]  /*0b70*/  LDS R19, [R14+0x2c] ;  /* 0x00002c000e137984 */ /* 0x000fe80000000800 */
[----:B------:R-:W0:Y:S01]  /*0b80*/  LDS R18, [R18] ;  /* 0x0000000012127984 */ /* 0x000e220000000800 */
[----:B------:R-:W-:-:S03]  /*0b90*/  IMAD R15, R26, 0x10, R15 ;  /* 0x000000101a0f7824 */ /* 0x000fc600078e020f */
[----:B------:R-:W-:Y:S04]  /*0ba0*/  LDS R24, [R27] ;  /* 0x000000001b187984 */ /* 0x000fe80000000800 */
[----:B------:R-:W1:Y:S04]  /*0bb0*/  LDS R23, [R14+0x30] ;  /* 0x000030000e177984 */ /* 0x000e680000000800 */
[----:B------:R-:W-:Y:S01]  /*0bc0*/  LDS R26, [R15] ;  /* 0x000000000f1a7984 */ /* 0x000fe20000000800 */
[----:B--2---:R-:W-:-:S03]  /*0bd0*/  FFMA R16, R16, R17, R25 ;  /* 0x0000001110107223 */ /* 0x004fc60000000019 */
[----:B------:R2:W3:Y:S02]  /*0be0*/  LDS R17, [R14+0x34] ;  /* 0x000034000e117984 */ /* 0x0004e40000000800 */
[----:B--2---:R-:W-:Y:S01]  /*0bf0*/  IADD3 R14, PT, PT, R14, 0x40, RZ ;  /* 0x000000400e0e7810 */ /* 0x004fe20007ffe0ff */
[----:B0-----:R-:W-:Y:S01]  /*0c00*/  FFMA R16, R19, R18, R16 ;  /* 0x0000001213107223 */ /* 0x001fe20000000010 */
[----:B------:R-:W-:Y:S02]  /*0c10*/  MOV R19, UR16 ;  /* 0x0000001000137c02 */ /* 0x000fe40008000f00 */
[----:B------:R-:W-:-:S04]  /*0c20*/  MOV R18, UR16 ;  /* 0x0000001000127c02 */ /* 0x000fc80008000f00 */
[----:B------:R-:W-:Y:S01]  /*0c30*/  LEA R15, R18, R15, 0x4 ;  /* 0x0000000f120f7211 */ /* 0x000fe200078e20ff */
[----:B-1----:R-:W-:Y:S01]  /*0c40*/  FFMA R24, R23, R24, R16 ;  /* 0x0000001817187223 */ /* 0x002fe20000000010 */
[----:B------:R-:W-:-:S03]  /*0c50*/  IMAD R16, R19, 0x10, R2 ;  /* 0x0000001013107824 */ /* 0x000fc600078e0202 */
[----:B---3--:R-:W-:Y:S01]  /*0c60*/  FFMA R2, R17, R26, R24 ;  /* 0x0000001a11027223 */ /* 0x008fe20000000018 */
[----:B------:R-:W-:Y:S06]  /*0c70*/  BRA.U UP1, `(.L_x_5) ;  /* 0xfffffff901b47547 */ /* 0x000fec000b83ffff */
.L_x_4:
[----:B------:R-:W-:-:S04]  /*0c80*/  UISETP.GT.U32.AND UP1, UPT, UR6, 0x4, UPT ;  /* 0x000000040600788c */ /* 0x000fc8000bf24070 */
[----:B------:R-:W-:-:S09]  /*0c90*/  UISETP.GT.AND.EX UP1, UPT, UR7, URZ, UPT, UP1 ;  /* 0x000000ff0700728c */ /* 0x000fd2000bf24310 */
[----:B------:R-:W-:Y:S05]  /*0ca0*/  BRA.U !UP1, `(.L_x_6) ;  /* 0x0000000109b07547 */ /* 0x000fea000b800000 */
[----:B------:R-:W-:Y:S01]  /*0cb0*/  IMAD.U32 R17, RZ, RZ, UR16 ;  /* 0x00000010ff117e24 */ /* 0x000fe2000f8e00ff */
[----:B------:R-:W-:Y:S01]  /*0cc0*/  LDS R23, [R14+-0x8] ;  /* 0xfffff8000e177984 */ /* 0x000fe20000000800 */
[----:B------:R-:W-:Y:S01]  /*0cd0*/  MOV R27, UR16 ;  /* 0x00000010001b7c02 */ /* 0x000fe20008000f00 */
[----:B------:R-:W-:Y:S02]  /*0ce0*/  UIADD3 UR6, UP0, UPT, UR6, -0x8, URZ ;  /* 0xfffffff806067890 */ /* 0x000fe4000ff1e0ff */
[----:B------:R-:W0:Y:S01]  /*0cf0*/  LDS R25, [R16] ;  /* 0x0000000010197984 */ /* 0x000e220000000800 */
[CC--:B------:R-:W-:Y:S01]  /*0d00*/  LEA R24, R17.reuse, R16.reuse, 0x2 ;  /* 0x0000001011187211 */ /* 0x0c0fe200078e10ff */
[----:B------:R-:W-:Y:S01]  /*0d10*/  UIADD3.X UR7, UPT, UPT, UR7, -0x1, URZ, UP0, !UPT ;  /* 0xffffffff07077890 */ /* 0x000fe200087fe4ff */
[----:B------:R-:W-:Y:S01]  /*0d20*/  LEA R17, R17, R16, 0x3 ;  /* 0x0000001011117211 */ /* 0x000fe200078e18ff */
[----:B------:R-:W-:Y:S01]  /*0d30*/  LDS R19, [R14+-0x4] ;  /* 0xfffffc000e137984 */ /* 0x000fe20000000800 */
[----:B------:R-:W-:-:S02]  /*0d40*/  UIADD3 UR5, UPT, UPT, UR5, 0x8, URZ ;  /* 0x0000000805057890 */ /* 0x000fc4000fffe0ff */
[----:B------:R-:W-:Y:S01]  /*0d50*/  UPLOP3.LUT UP0, UPT, UPT, UPT, UPT, 0x40, 0x4 ;  /* 0x000000000004789c */ /* 0x000fe20003f0e870 */
[----:B------:R-:W1:Y:S04]  /*0d60*/  LDS R24, [R24] ;  /* 0x0000000018187984 */ /* 0x000e680000000800 */
[----:B------:R-:W-:Y:S04]  /*0d70*/  LDS R17, [R17] ;  /* 0x0000000011117984 */ /* 0x000fe80000000800 */
[----:B------:R-:W2:Y:S04]  /*0d80*/  LDS R18, [R14] ;  /* 0x000000000e127984 */ /* 0x000ea80000000800 */
[----:B------:R-:W-:Y:S01]  /*0d90*/  LDS R26, [R14+0x4] ;  /* 0x000004000e1a7984 */ /* 0x000fe20000000800 */
[----:B0-----:R-:W-:Y:S01]  /*0da0*/  FFMA R2, R23, R25, R2 ;  /* 0x0000001917027223 */ /* 0x001fe20000000002 */
[----:B------:R-:W-:-:S02]  /*0db0*/  IMAD.U32 R25, RZ, RZ, UR16 ;  /* 0x00000010ff197e24 */ /* 0x000fc4000f8e00ff */
[----:B------:R0:W3:Y:S03]  /*0dc0*/  LDS R23, [R15] ;  /* 0x000000000f177984 */ /* 0x0000e60000000800 */
[----:B------:R-:W-:Y:S01]  /*0dd0*/  LEA R16, R25, R16, 0x4 ;  /* 0x0000001019107211 */ /* 0x000fe200078e20ff */
[----:B-1----:R-:W-:Y:S02]  /*0de0*/  FFMA R25, R19, R24, R2 ;  /* 0x0000001813197223 */ /* 0x002fe40000000002 */
[----:B------:R-:W-:Y:S01]  /*0df0*/  LDS R2, [R14+0x8] ;  /* 0x000008000e027984 */ /* 0x000fe20000000800 */
[----:B------:R-:W-:-:S03]  /*0e00*/  LEA R27, R27, R16, 0x2 ;  /* 0x000000101b1b7211 */ /* 0x000fc600078e10ff */
[----:B------:R1:W4:Y:S01]  /*0e10*/  LDS R19, [R16] ;  /* 0x0000000010137984 */ /* 0x0003220000000800 */
[----:B--2---:R-:W-:Y:S01]  /*0e20*/  FFMA R25, R18, R17, R25 ;  /* 0x0000001112197223 */ /* 0x004fe20000000019 */
[----:B------:R-:W-:Y:S02]  /*0e30*/  IMAD.U32 R17, RZ, RZ, UR16 ;  /* 0x00000010ff117e24 */ /* 0x000fe4000f8e00ff */
[----:B------:R-:W-:-:S03]  /*0e40*/  IMAD.U32 R18, RZ, RZ, UR16 ;  /* 0x00000010ff127e24 */ /* 0x000fc6000f8e00ff */
[-C--:B------:R-:W-:Y:S02]  /*0e50*/  LEA R24, R17, R16.reuse, 0x3 ;  /* 0x0000001011187211 */ /* 0x080fe400078e18ff */
[----:B------:R-:W-:Y:S01]  /*0e60*/  LDS R17, [R14+0xc] ;  /* 0x00000c000e117984 */ /* 0x000fe20000000800 */
[----:B------:R-:W-:Y:S02]  /*0e70*/  LEA R18, R18, R15, 0x4 ;  /* 0x0000000f12127211 */ /* 0x000fe400078e20ff */
[----:B0-----:R-:W-:Y:S01]  /*0e80*/  MOV R15, UR16 ;  /* 0x00000010000f7c02 */ /* 0x001fe20008000f00 */
[----:B------:R-:W-:Y:S03]  /*0e90*/  LDS R24, [R24] ;  /* 0x0000000018187984 */ /* 0x000fe60000000800 */
[----:B-1----:R-:W-:Y:S01]  /*0ea0*/  LEA R16, R15, R16, 0x4 ;  /* 0x000000100f107211 */ /* 0x002fe200078e20ff */
[----:B---3--:R-:W-:-:S02]  /*0eb0*/  FFMA R25, R26, R23, R25 ;  /* 0x000000171a197223 */ /* 0x008fc40000000019 */
[----:B------:R-:W0:Y:S04]  /*0ec0*/  LDS R26, [R27] ;  /* 0x000000001b1a7984 */ /* 0x000e280000000800 */
[----:B------:R-:W1:Y:S01]  /*0ed0*/  LDS R23, [R14+0x10] ;  /* 0x000010000e177984 */ /* 0x000e620000000800 */
[----:B----4-:R-:W-:-:S03]  /*0ee0*/  FFMA R28, R2, R19, R25 ;  /* 0x00000013021c7223 */ /* 0x010fc60000000019 */
[----:B------:R2:W-:Y:S04]  /*0ef0*/  LDS R2, [R14+0x14] ;  /* 0x000014000e027984 */ /* 0x0005e80000000800 */
[----:B------:R-:W3:Y:S01]  /*0f00*/  LDS R19, [R18] ;  /* 0x0000000012137984 */ /* 0x000ee20000000800 */
[----:B--2---:R-:W-:Y:S02]  /*0f10*/  VIADD R14, R14, 0x20 ;  /* 0x000000200e0e7836 */ /* 0x004fe40000000000 */
[----:B0-----:R-:W-:Y:S01]  /*0f20*/  FFMA R26, R17, R26, R28 ;  /* 0x0000001a111a7223 */ /* 0x001fe2000000001c */
[----:B------:R-:W-:-:S03]  /*0f30*/  IMAD.U32 R17, RZ, RZ, UR16 ;  /* 0x00000010ff117e24 */ /* 0x000fc6000f8e00ff */
[----:B-1----:R-:W-:Y:S02]  /*0f40*/  FFMA R23, R23, R24, R26 ;  /* 0x0000001817177223 */ /* 0x002fe4000000001a */
[----:B------:R-:W-:Y:S02]  /*0f50*/  LEA R15, R17, R18, 0x4 ;  /* 0x00000012110f7211 */ /* 0x000fe400078e20ff */
[----:B---3--:R-:W-:-:S07]  /*0f60*/  FFMA R2, R2, R19, R23 ;  /* 0x0000001302027223 */ /* 0x008fce0000000017 */
.L_x_6:
[----:B------:R-:W-:-:S04]  /*0f70*/  UISETP.NE.U32.AND UP1, UPT, UR6, URZ, UPT ;  /* 0x000000ff0600728c */ /* 0x000fc8000bf25070 */
[----:B------:R-:W-:-:S09]  /*0f80*/  UISETP.NE.OR.EX UP0, UPT, UR7, URZ, UP0, UP1 ;  /* 0x000000ff0700728c */ /* 0x000fd20008705710 */
[----:B------:R-:W-:Y:S05]  /*0f90*/  BRA.U !UP0, `(.L_x_2) ;  /* 0x00000001086c7547 */ /* 0x000fea000b800000 */
.L_x_3:
[----:B------:R-:W-:Y:S01]  /*0fa0*/  LDS R19, [R14+-0x8] ;  /* 0xfffff8000e137984 */ /* 0x000fe20000000800 */
[----:B------:R-:W-:Y:S01]  /*0fb0*/  MOV R23, UR16 ;  /* 0x0000001000177c02 */ /* 0x000fe20008000f00 */
[----:B------:R-:W-:Y:S01]  /*0fc0*/  UIADD3 UR6, UP0, UPT, UR6, -0x4, URZ ;  /* 0xfffffffc06067890 */ /* 0x000fe2000ff1e0ff */
[----:B------:R-:W-:Y:S01]  /*0fd0*/  MOV R25, UR16 ;  /* 0x0000001000197c02 */ /* 0x000fe20008000f00 */
[----:B------:R-:W0:Y:S01]  /*0fe0*/  LDS R18, [R16] ;  /* 0x0000000010127984 */ /* 0x000e220000000800 */
[----:B------:R-:W-:Y:S01]  /*0ff0*/  UIADD3 UR5, UPT, UPT, UR5, 0x4, URZ ;  /* 0x0000000405057890 */ /* 0x000fe2000fffe0ff */
[----:B------:R-:W-:Y:S01]  /*1000*/  IMAD R23, R23, 0x4, R16 ;  /* 0x0000000417177824 */ /* 0x000fe200078e0210 */
[----:B------:R-:W-:Y:S01]  /*1010*/  LEA R25, R25, R16, 0x3 ;  /* 0x0000001019197211 */ /* 0x000fe200078e18ff */
[----:B------:R-:W-:Y:S01]  /*1020*/  LDS R17, [R14+-0x4] ;  /* 0xfffffc000e117984 */ /* 0x000fe20000000800 */
[----:B------:R-:W-:Y:S02]  /*1030*/  UIADD3.X UR7, UPT, UPT, UR7, -0x1, URZ, UP0, !UPT ;  /* 0xffffffff07077890 */ /* 0x000fe400087fe4ff */
[----:B------:R-:W-:Y:S01]  /*1040*/  UISETP.NE.U32.AND UP0, UPT, UR6, URZ, UPT ;  /* 0x000000ff0600728c */ /* 0x000fe2000bf05070 */
[----:B------:R-:W1:Y:S03]  /*1050*/  LDS R23, [R23] ;  /* 0x0000000017177984 */ /* 0x000e660000000800 */
[----:B------:R-:W-:Y:S01]  /*1060*/  UISETP.NE.AND.EX UP0, UPT, UR7, URZ, UPT, UP0 ;  /* 0x000000ff0700728c */ /* 0x000fe2000bf05300 */
[----:B------:R-:W-:Y:S04]  /*1070*/  LDS R25, [R25] ;  /* 0x0000000019197984 */ /* 0x000fe80000000800 */
[----:B------:R-:W2:Y:S01]  /*1080*/  LDS R24, [R14] ;  /* 0x000000000e187984 */ /* 0x000ea20000000800 */
[----:B0-----:R-:W-:-:S03]  /*1090*/  FFMA R18, R19, R18, R2 ;  /* 0x0000001213127223 */ /* 0x001fc60000000002 */
[----:B------:R0:W-:Y:S04]  /*10a0*/  LDS R2, [R14+0x4] ;  /* 0x000004000e027984 */ /* 0x0001e80000000800 */
[----:B------:R3:W4:Y:S01]  /*10b0*/  LDS R19, [R15] ;  /* 0x000000000f137984 */ /* 0x0007220000000800 */
[----:B-1----:R-:W-:Y:S01]  /*10c0*/  FFMA R17, R17, R23, R18 ;  /* 0x0000001711117223 */ /* 0x002fe20000000012 */
[----:B------:R-:W-:Y:S01]  /*10d0*/  IMAD.U32 R18, RZ, RZ, UR16 ;  /* 0x00000010ff127e24 */ /* 0x000fe2000f8e00ff */
[----:B------:R-:W-:Y:S01]  /*10e0*/  MOV R23, UR16 ;  /* 0x0000001000177c02 */ /* 0x000fe20008000f00 */
[----:B0-----:R-:W-:-:S03]  /*10f0*/  VIADD R14, R14, 0x10 ;  /* 0x000000100e0e7836 */ /* 0x001fc60000000000 */
[----:B------:R-:W-:Y:S01]  /*1100*/  LEA R16, R23, R16, 0x4 ;  /* 0x0000001017107211 */ /* 0x000fe200078e20ff */
[----:B--2---:R-:W-:Y:S01]  /*1110*/  FFMA R17, R24, R25, R17 ;  /* 0x0000001918117223 */ /* 0x004fe20000000011 */
[----:B---3--:R-:W-:-:S03]  /*1120*/  LEA R15, R18, R15, 0x4 ;  /* 0x0000000f120f7211 */ /* 0x008fc600078e20ff */
[----:B----4-:R-:W-:Y:S01]  /*1130*/  FFMA R2, R2, R19, R17 ;  /* 0x0000001302027223 */ /* 0x010fe20000000011 */
[----:B------:R-:W-:Y:S06]  /*1140*/  BRA.U UP0, `(.L_x_3) ;  /* 0xfffffffd00947547 */ /* 0x000fec000b83ffff */
.L_x_2:
[----:B------:R-:W-:-:S04]  /*1150*/  UISETP.NE.U32.AND UP0, UPT, UR11, URZ, UPT ;  /* 0x000000ff0b00728c */ /* 0x000fc8000bf05070 */
[----:B------:R-:W-:-:S09]  /*1160*/  UISETP.NE.AND.EX UP0, UPT, URZ, URZ, UPT, UP0 ;  /* 0x000000ffff00728c */ /* 0x000fd2000bf05300 */
[----:B------:R-:W-:Y:S05]  /*1170*/  BRA.U !UP0, `(.L_x_1) ;  /* 0x00000001086c7547 */ /* 0x000fea000b800000 */
[----:B------:R-:W0:Y:S01]  /*1180*/  S2UR UR6, SR_CgaCtaId ;  /* 0x00000000000679c3 */ /* 0x000e220000008800 */
[----:B-1----:R-:W-:Y:S01]  /*1190*/  MOV R15, UR5 ;  /* 0x00000005000f7c02 */ /* 0x002fe20008000f00 */
[----:B------:R-:W-:Y:S01]  /*11a0*/  UMOV UR5, 0x400 ;  /* 0x0000040000057882 */ /* 0x000fe20000000000 */
[----:B------:R-:W-:-:S03]  /*11b0*/  UISETP.NE.U32.AND UP0, UPT, UR11, 0x1, UPT ;  /* 0x000000010b00788c */ /* 0x000fc6000bf05070 */
[----:B------:R-:W-:Y:S01]  /*11c0*/  IMAD R14, R0, UR16, R15 ;  /* 0x00000010000e7c24 */ /* 0x000fe2000f8e020f */
[----:B------:R-:W-:Y:S01]  /*11d0*/  UISETP.NE.AND.EX UP0, UPT, URZ, URZ, UPT, UP0 ;  /* 0x000000ffff00728c */ /* 0x000fe2000bf05300 */
[----:B------:R-:W-:-:S05]  /*11e0*/  IMAD R15, R15, UR16, R3 ;  /* 0x000000100f0f7c24 */ /* 0x000fca000f8e0203 */
[----:B------:R-:W-:Y:S01]  /*11f0*/  LEA R16, R15, UR10, 0x2 ;  /* 0x0000000a0f107c11 */ /* 0x000fe2000f8e10ff */
[----:B0-----:R-:W-:-:S06]  /*1200*/  ULEA UR5, UR6, UR5, 0x18 ;  /* 0x0000000506057291 */ /* 0x001fcc000f8ec0ff */
[----:B------:R-:W-:Y:S02]  /*1210*/  LEA R18, R14, UR5, 0x2 ;  /* 0x000000050e127c11 */ /* 0x000fe4000f8e10ff */
[----:B------:R-:W-:Y:S04]  /*1220*/  LDS R14, [R16] ;  /* 0x00000000100e7984 */ /* 0x000fe80000000800 */
[----:B------:R-:W0:Y:S02]  /*1230*/  LDS R15, [R18] ;  /* 0x00000000120f7984 */ /* 0x000e240000000800 */
[----:B0-----:R-:W-:Y:S01]  /*1240*/  FFMA R2, R15, R14, R2 ;  /* 0x0000000e0f027223 */ /* 0x001fe20000000002 */
[----:B------:R-:W-:Y:S06]  /*1250*/  BRA.U !UP0, `(.L_x_1) ;  /* 0x0000000108347547 */ /* 0x000fec000b800000 */
[----:B------:R-:W-:Y:S01]  /*1260*/  UISETP.NE.U32.AND UP0, UPT, UR11, 0x2, UPT ;  /* 0x000000020b00788c */ /* 0x000fe2000bf05070 */
[----:B------:R-:W-:Y:S01]  /*1270*/  MOV R15, UR16 ;  /* 0x00000010000f7c02 */ /* 0x000fe20008000f00 */
[----:B------:R-:W-:Y:S02]  /*1280*/  IMAD.U32 R17, RZ, RZ, UR16 ;  /* 0x00000010ff117e24 */ /* 0x000fe4000f8e00ff */
[----:B------:R-:W-:Y:S01]  /*1290*/  UISETP.NE.AND.EX UP0, UPT, URZ, URZ, UPT, UP0 ;  /* 0x000000ffff00728c */ /* 0x000fe2000bf05300 */
[----:B------:R-:W-:Y:S02]  /*12a0*/  LEA R14, R15, R16, 0x2 ;  /* 0x000000100f0e7211 */ /* 0x000fe400078e10ff */
[----:B------:R-:W-:Y:S03]  /*12b0*/  LDS R15, [R18+0x4] ;  /* 0x00000400120f7984 */ /* 0x000fe60000000800 */
[----:B------:R-:W-:-:S13]  /*12c0*/  PLOP3.LUT P0, PT, PT, PT, UP0, 0x80, 0x8 ;  /* 0x000000000008781c */ /* 0x000fda0003f0f008 */
[----:B------:R-:W-:Y:S02]  /*12d0*/  @P0 LEA R16, R17, R14, 0x2 ;  /* 0x0000000e11100211 */ /* 0x000fe400078e10ff */
[----:B------:R-:W0:Y:S04]  /*12e0*/  LDS R14, [R14] ;  /* 0x000000000e0e7984 */ /* 0x000e280000000800 */
[----:B------:R-:W-:Y:S04]  /*12f0*/  @P0 LDS R17, [R18+0x8] ;  /* 0x0000080012110984 */ /* 0x000fe80000000800 */
[----:B------:R-:W1:Y:S01]  /*1300*/  @P0 LDS R16, [R16] ;  /* 0x0000000010100984 */ /* 0x000e620000000800 */
[----:B0-----:R-:W-:-:S04]  /*1310*/  FFMA R2, R15, R14, R2 ;  /* 0x0000000e0f027223 */ /* 0x001fc80000000002 */
[----:B-1----:R-:W-:-:S07]  /*1320*/  @P0 FFMA R2, R17, R16, R2 ;  /* 0x0000001011020223 */ /* 0x002fce0000000002 */
.L_x_1:
[----:B------:R-:W-:Y:S01]  /*1330*/  UIADD3 UR4, UPT, UPT, UR4, UR16, URZ ;  /* 0x0000001004047290 */ /* 0x000fe2000fffe0ff */
[----:B------:R-:W-:Y:S01]  /*1340*/  IMAD.U32 R14, RZ, RZ, UR15 ;  /* 0x0000000fff0e7e24 */ /* 0x000fe2000f8e00ff */
[----:B------:R-:W-:Y:S02]  /*1350*/  BAR.SYNC.DEFER_BLOCKING 0x0 ;  /* 0x0000000000007b1d */ /* 0x000fe40000010000 */
[----:B------:R-:W-:Y:S02]  /*1360*/  UISETP.GE.U32.AND UP0, UPT, UR4, UR14, UPT ;  /* 0x0000000e0400728c */ /* 0x000fe4000bf06070 */
[----:B------:R-:W-:-:S04]  /*1370*/  USHF.R.S32.HI UR5, URZ, 0x1f, UR4 ;  /* 0x0000001fff057899 */ /* 0x000fc80008011404 */
[----:B------:R-:W-:Y:S02]  /*1380*/  PLOP3.LUT P0, PT, PT, PT, UP0, 0x80, 0x8 ;  /* 0x000000000008781c */ /* 0x000fe40003f0f008 */
[----:B-1----:R-:W-:-:S04]  /*1390*/  MOV R15, UR5 ;  /* 0x00000005000f7c02 */ /* 0x002fc80008000f00 */
[----:B------:R-:W-:-:S13]  /*13a0*/  ISETP.GE.AND.EX P0, PT, R15, R14, PT, P0 ;  /* 0x0000000e0f00720c */ /* 0x000fda0003f06300 */
[----:B------:R-:W-:Y:S05]  /*13b0*/  @!P0 BRA `(.L_x_7) ;  /* 0xffffffec00c48947 */ /* 0x000fea000383ffff */
.L_x_0:
[----:B------:R-:W0:Y:S01]  /*13c0*/  LDCU.64 UR4, c[0x0][0x3a0] ;  /* 0x00007400ff0477ac */ /* 0x000e220008000a00 */
[----:B------:R-:W-:Y:S01]  /*13d0*/  SHF.R.S32.HI R0, RZ, 0x1f, R5 ;  /* 0x0000001fff007819 */ /* 0x000fe20000011405 */
[----:B------:R-:W1:Y:S01]  /*13e0*/  LDCU.64 UR6, c[0x0][0x398] ;  /* 0x00007300ff0677ac */ /* 0x000e620008000a00 */
[----:B0-----:R-:W-:Y:S02]  /*13f0*/  ISETP.GE.U32.AND P0, PT, R5, UR4, PT ;  /* 0x0000000405007c0c */ /* 0x001fe4000bf06070 */
[----:B-1----:R-:W-:Y:S02]  /*1400*/  ISETP.GE.U32.AND P1, PT, R4, UR6, PT ;  /* 0x0000000604007c0c */ /* 0x002fe4000bf26070 */
[----:B------:R-:W-:-:S04]  /*1410*/  ISETP.GE.AND.EX P0, PT, R0, UR5, PT, P0 ;  /* 0x0000000500007c0c */ /* 0x000fc8000bf06300 */
[----:B------:R-:W-:-:S13]  /*1420*/  ISETP.GE.OR.EX P0, PT, RZ, UR7, P0, P1 ;  /* 0x00000007ff007c0c */ /* 0x000fda0008706710 */
[----:B------:R-:W-:Y:S05]  /*1430*/  @P0 EXIT ;  /* 0x000000000000094d */ /* 0x000fea0003800000 */
[----:B------:R-:W0:Y:S01]  /*1440*/  LDCU.128 UR4, c[0x0][0x3d0] ;  /* 0x00007a00ff0477ac */ /* 0x000e220008000c00 */
[----:B------:R-:W1:Y:S01]  /*1450*/  LDCU.64 UR8, c[0x0][0x380] ;  /* 0x00007000ff0877ac */ /* 0x000e620008000a00 */
[----:B0-----:R-:W-:-:S04]  /*1460*/  IMAD.WIDE.U32 R6, R4, UR4, RZ ;  /* 0x0000000404067c25 */ /* 0x001fc8000f8e00ff */
[----:B------:R-:W-:Y:S02]  /*1470*/  IMAD R0, R0, UR6, RZ ;  /* 0x0000000600007c24 */ /* 0x000fe4000f8e02ff */
[----:B------:R-:W-:Y:S02]  /*1480*/  IMAD R7, R4, UR5, R7 ;  /* 0x0000000504077c24 */ /* 0x000fe4000f8e0207 */
[C---:B------:R-:W-:Y:S02]  /*1490*/  IMAD R3, R5.reuse, UR7, R0 ;  /* 0x0000000705037c24 */ /* 0x040fe4000f8e0200 */
[----:B------:R-:W-:-:S05]  /*14a0*/  IMAD.WIDE.U32 R4, R5, UR6, R6 ;  /* 0x0000000605047c25 */ /* 0x000fca000f8e0006 */
[----:B------:R-:W-:Y:S02]  /*14b0*/  IADD3 R3, PT, PT, R5, R3, RZ ;  /* 0x0000000305037210 */ /* 0x000fe40007ffe0ff */
[----:B-1----:R-:W-:-:S04]  /*14c0*/  LEA R6, P0, R4, UR8, 0x2 ;  /* 0x0000000804067c11 */ /* 0x002fc8000f8010ff */
[----:B------:R-:W-:-:S05]  /*14d0*/  LEA.HI.X R7, R4, UR9, R3, 0x2, P0 ;  /* 0x0000000904077c11 */ /* 0x000fca00080f1403 */
[----:B------:R-:W-:Y:S01]  /*14e0*/  STG.E desc[UR12][R6.64], R2 ;  /* 0x0000000206007986 */ /* 0x000fe2000c10190c */
[----:B------:R-:W-:Y:S05]  /*14f0*/  EXIT ;  /* 0x000000000000794d */ /* 0x000fea0003800000 */
.L_x_8:
[----:B------:R-:W-:-:S00]  /*1500*/  BRA `(.L_x_8) ;  /* 0xfffffffc00fc7947 */ /* 0x000fc0000383ffff */
[----:B------:R-:W-:-:S00]  /*1510*/  NOP ;  /* 0x0000000000007918 */ /* 0x000fc00000000000 */
        /* <DEDUP_REMOVED lines=14> */
.L_x_9:


//--------------------- .nv.shared._Z16smem_cuda_matmalPfPKfS1_llllllllll --------------------------
	.section	.nv.shared._Z16smem_cuda_matmalPfPKfS1_llllllllll,"aw",@nobits
	.sectionflags	@""
	.align	16
	.zero		1024


//--------------------- .nv.shared.reserved.0     --------------------------
	.section	.nv.shared.reserved.0,"aw",@nobits
	.weak		__nv_reservedSMEM_offset_0_alias
	.size		__nv_reservedSMEM_offset_0_alias, 0, 64
	.other		__nv_reservedSMEM_offset_0_alias,@"STO_CUDA_RESERVED_SHARED STV_DEFAULT"
__nv_reservedSMEM_offset_0_alias:
	.zero		0
	.zero		64


//--------------------- .nv.constant0._Z16smem_cuda_matmalPfPKfS1_llllllllll --------------------------
	.section	.nv.constant0._Z16smem_cuda_matmalPfPKfS1_llllllllll,"a",@progbits
	.sectionflags	@""
	.align	4
.nv.constant0._Z16smem_cuda_matmalPfPKfS1_llllllllll:
	.zero		1000


//--------------------- SYMBOLS --------------------------

	.type		.nv.reservedSmem.offset0,@object
	.size		.nv.reservedSmem.offset0,0x4
	.type		.nv.reservedSmem.cap,@object
	.size		.nv.reservedSmem.cap,0x4
